	.headerflags	@"EF_CUDA_TEXMODE_UNIFIED EF_CUDA_64BIT_ADDRESS EF_CUDA_ACCELERATORS EF_CUDA_SM90 EF_CUDA_VIRTUAL_SM(EF_CUDA_SM90)"
	.elftype	@"ET_EXEC"


//--------------------- .nv.info                  --------------------------
	.section	.nv.info,"",@"SHT_CUDA_INFO"
	.align	4


	//----- nvinfo : EIATTR_REGCOUNT
	.align		4
        /*0000*/ 	.byte	0x04, 0x2f
        /*0002*/ 	.short	(.L_1 - .L_0)
	.align		4
.L_0:
        /*0004*/ 	.word	index@(triton_poi_fused_max_2)
        /*0008*/ 	.word	0x00000012


	//----- nvinfo : EIATTR_MIN_STACK_SIZE
	.align		4
.L_1:
        /*000c*/ 	.byte	0x04, 0x12
        /*000e*/ 	.short	(.L_3 - .L_2)
	.align		4
.L_2:
        /*0010*/ 	.word	index@(triton_poi_fused_max_2)
        /*0014*/ 	.word	0x00000000


	//----- nvinfo : EIATTR_FRAME_SIZE
	.align		4
.L_3:
        /*0018*/ 	.byte	0x04, 0x11
        /*001a*/ 	.short	(.L_5 - .L_4)
	.align		4
.L_4:
        /*001c*/ 	.word	index@(triton_poi_fused_max_2)
        /*0020*/ 	.word	0x00000000


	//----- nvinfo : EIATTR_MIN_STACK_SIZE
	.align		4
.L_5:
        /*0024*/ 	.byte	0x04, 0x12
        /*0026*/ 	.short	(.L_7 - .L_6)
	.align		4
.L_6:
        /*0028*/ 	.word	index@(triton_poi_fused_max_2)
        /*002c*/ 	.word	0x00000000
.L_7:


//--------------------- .nv.info.triton_poi_fused_max_2 --------------------------
	.section	.nv.info.triton_poi_fused_max_2,"",@"SHT_CUDA_INFO"
	.sectionflags	@""
	.align	4


	//----- nvinfo : EIATTR_CUDA_API_VERSION
	.align		4
        /*0000*/ 	.byte	0x04, 0x37
        /*0002*/ 	.short	(.L_9 - .L_8)
.L_8:
        /*0004*/ 	.word	0x0000007c


	//----- nvinfo : EIATTR_KPARAM_INFO
	.align		4
.L_9:
        /*0008*/ 	.byte	0x04, 0x17
        /*000a*/ 	.short	(.L_11 - .L_10)
.L_10:
        /*000c*/ 	.word	0x00000000
        /*0010*/ 	.short	0x0002
        /*0012*/ 	.short	0x0010
        /*0014*/ 	.byte	0x00, 0xf0, 0x11, 0x00


	//----- nvinfo : EIATTR_KPARAM_INFO
	.align		4
.L_11:
        /*0018*/ 	.byte	0x04, 0x17
        /*001a*/ 	.short	(.L_13 - .L_12)
.L_12:
        /*001c*/ 	.word	0x00000000
        /*0020*/ 	.short	0x0001
        /*0022*/ 	.short	0x0008
        /*0024*/ 	.byte	0x00, 0xf4, 0x21, 0x00


	//----- nvinfo : EIATTR_KPARAM_INFO
	.align		4
.L_13:
        /*0028*/ 	.byte	0x04, 0x17
        /*002a*/ 	.short	(.L_15 - .L_14)
.L_14:
        /*002c*/ 	.word	0x00000000
        /*0030*/ 	.short	0x0000
        /*0032*/ 	.short	0x0000
        /*0034*/ 	.byte	0x00, 0xf4, 0x21, 0x00


	//----- nvinfo : EIATTR_SPARSE_MMA_MASK
	.align		4
.L_15:
        /*0038*/ 	.byte	0x03, 0x50
        /*003a*/ 	.short	0x0000


	//----- nvinfo : EIATTR_MAXREG_COUNT
	.align		4
        /*003c*/ 	.byte	0x03, 0x1b
        /*003e*/ 	.short	0x00ff


	//----- nvinfo : EIATTR_EXIT_INSTR_OFFSETS
	.align		4
        /*0040*/ 	.byte	0x04, 0x1c
        /*0042*/ 	.short	(.L_17 - .L_16)


	//   ....[0]....
.L_16:
        /*0044*/ 	.word	0x000002a0


	//   ....[1]....
        /*0048*/ 	.word	0x000002c0


	//----- nvinfo : EIATTR_REQNTID
	.align		4
.L_17:
        /*004c*/ 	.byte	0x04, 0x10
        /*004e*/ 	.short	(.L_19 - .L_18)
.L_18:
        /*0050*/ 	.word	0x00000020
        /*0054*/ 	.word	0x00000001
        /*0058*/ 	.word	0x00000001


	//----- nvinfo : EIATTR_CBANK_PARAM_SIZE
	.align		4
.L_19:
        /*005c*/ 	.byte	0x03, 0x19
        /*005e*/ 	.short	0x0014


	//----- nvinfo : EIATTR_PARAM_CBANK
	.align		4
        /*0060*/ 	.byte	0x04, 0x0a
        /*0062*/ 	.short	(.L_21 - .L_20)
	.align		4
.L_20:
        /*0064*/ 	.word	index@(.nv.constant0.triton_poi_fused_max_2)
        /*0068*/ 	.short	0x0210
        /*006a*/ 	.short	0x0014


	//----- nvinfo : EIATTR_SW_WAR
	.align		4
.L_21:
        /*006c*/ 	.byte	0x04, 0x36
        /*006e*/ 	.short	(.L_23 - .L_22)
.L_22:
        /*0070*/ 	.word	0x00000008
.L_23:


//--------------------- .nv.callgraph             --------------------------
	.section	.nv.callgraph,"",@"SHT_CUDA_CALLGRAPH"
	.align	4
	.sectionentsize	8
	.align		4
        /*0000*/ 	.word	0x00000000
	.align		4
        /*0004*/ 	.word	0xffffffff
	.align		4
        /*0008*/ 	.word	0x00000000
	.align		4
        /*000c*/ 	.word	0xfffffffe
	.align		4
        /*0010*/ 	.word	0x00000000
	.align		4
        /*0014*/ 	.word	0xfffffffd
	.align		4
        /*0018*/ 	.word	0x00000000
	.align		4
        /*001c*/ 	.word	0xfffffffc


//--------------------- .text.triton_poi_fused_max_2 --------------------------
	.section	.text.triton_poi_fused_max_2,"ax",@progbits
	.align	128
        .global         triton_poi_fused_max_2
        .type           triton_poi_fused_max_2,@function
        .size           triton_poi_fused_max_2,(.L_x_1 - triton_poi_fused_max_2)
        .other          triton_poi_fused_max_2,@"STO_CUDA_ENTRY STV_DEFAULT"
triton_poi_fused_max_2:
.text.triton_poi_fused_max_2:
[----:B------:R-:W0:Y:S02]  /*0000*/  LDC R1, c[0x0][0x28] ;  /* 0x00000a00ff017b82 */ /* 0x000e240000000800 */
[----:B------:R-:W1:Y:S01]  /*0010*/  S2R R14, SR_TID.X ;  /* 0x00000000000e7919 */ /* 0x000e620000002100 */
[----:B------:R-:W2:Y:S01]  /*0020*/  LDC.64 R8, c[0x0][0x210] ;  /* 0x00008400ff087b82 */ /* 0x000ea20000000a00 */
[----:B------:R-:W-:Y:S01]  /*0030*/  IMAD.MOV.U32 R15, RZ, RZ, RZ ;  /* 0x000000ffff0f7224 */ /* 0x000fe200078e00ff */
[----:B------:R-:W-:Y:S01]  /*0040*/  ULDC.64 UR4, c[0x0][0x208] ;  /* 0x0000820000047ab9 */ /* 0x000fe20000000a00 */
[----:B------:R-:W3:Y:S01]  /*0050*/  S2R R11, SR_CTAID.X ;  /* 0x00000000000b7919 */ /* 0x000ee20000002500 */
[----:B-1----:R-:W-:-:S05]  /*0060*/  LOP3.LUT R0, R14, 0xf, RZ, 0xc0, !PT ;  /* 0x0000000f0e007812 */ /* 0x002fca00078ec0ff */
[----:B---3--:R-:W-:-:S05]  /*0070*/  IMAD R11, R11, 0x10, R0 ;  /* 0x000000100b0b7824 */ /* 0x008fca00078e0200 */
[----:B------:R-:W-:Y:S02]  /*0080*/  SHF.R.S32.HI R0, RZ, 0x1f, R11 ;  /* 0x0000001fff007819 */ /* 0x000fe4000001140b */
[----:B------:R-:W-:Y:S02]  /*0090*/  ISETP.GE.AND P0, PT, R11, 0x10, PT ;  /* 0x000000100b00780c */ /* 0x000fe40003f06270 */
[----:B------:R-:W-:-:S05]  /*00a0*/  LEA.HI R0, R0, R11, RZ, 0x2 ;  /* 0x0000000b00007211 */ /* 0x000fca00078f10ff */
[C---:B------:R-:W-:Y:S01]  /*00b0*/  IMAD.SHL.U32 R2, R0.reuse, 0x4, RZ ;  /* 0x0000000400027824 */ /* 0x040fe200078e00ff */
[----:B------:R-:W-:-:S04]  /*00c0*/  LOP3.LUT R0, R0, 0xfffffffc, RZ, 0xc0, !PT ;  /* 0xfffffffc00007812 */ /* 0x000fc800078ec0ff */
[----:B------:R-:W-:-:S04]  /*00d0*/  LOP3.LUT R2, R2, 0xfffffff0, RZ, 0xc0, !PT ;  /* 0xfffffff002027812 */ /* 0x000fc800078ec0ff */
[----:B------:R-:W-:-:S05]  /*00e0*/  IADD3 R13, R2, R11, -R0 ;  /* 0x0000000b020d7210 */ /* 0x000fca0007ffe800 */
[----:B--2---:R-:W-:-:S04]  /*00f0*/  IMAD.WIDE R2, R13, 0x4, R8 ;  /* 0x000000040d027825 */ /* 0x004fc800078e0208 */
[----:B------:R-:W-:Y:S01]  /*0100*/  VIADD R5, R13, 0x4 ;  /* 0x000000040d057836 */ /* 0x000fe20000000000 */
[----:B------:R1:W2:Y:S01]  /*0110*/  @!P0 LDG.E R15, desc[UR4][R2.64] ;  /* 0x00000004020f8981 */ /* 0x0002a2000c1e1900 */
[----:B------:R-:W-:Y:S02]  /*0120*/  IMAD.MOV.U32 R0, RZ, RZ, RZ ;  /* 0x000000ffff007224 */ /* 0x000fe400078e00ff */
[----:B------:R-:W-:-:S04]  /*0130*/  IMAD.WIDE R4, R5, 0x4, R8 ;  /* 0x0000000405047825 */ /* 0x000fc800078e0208 */
[----:B------:R-:W-:Y:S01]  /*0140*/  VIADD R7, R13, 0x8 ;  /* 0x000000080d077836 */ /* 0x000fe20000000000 */
[----:B------:R-:W3:Y:S01]  /*0150*/  @!P0 LDG.E R0, desc[UR4][R4.64] ;  /* 0x0000000404008981 */ /* 0x000ee2000c1e1900 */
[----:B------:R-:W-:Y:S01]  /*0160*/  IMAD.MOV.U32 R10, RZ, RZ, RZ ;  /* 0x000000ffff0a7224 */ /* 0x000fe200078e00ff */
[----:B-1----:R-:W1:Y:S01]  /*0170*/  LDC.64 R2, c[0x0][0x218] ;  /* 0x00008600ff027b82 */ /* 0x002e620000000a00 */
[----:B------:R-:W-:-:S05]  /*0180*/  IMAD.WIDE R6, R7, 0x4, R8 ;  /* 0x0000000407067825 */ /* 0x000fca00078e0208 */
[----:B------:R-:W4:Y:S01]  /*0190*/  @!P0 LDG.E R10, desc[UR4][R6.64] ;  /* 0x00000004060a8981 */ /* 0x000f22000c1e1900 */
[----:B------:R-:W-:Y:S02]  /*01a0*/  VIADD R13, R13, 0xc ;  /* 0x0000000c0d0d7836 */ /* 0x000fe40000000000 */
[----:B------:R-:W-:Y:S02]  /*01b0*/  IMAD.MOV.U32 R12, RZ, RZ, RZ ;  /* 0x000000ffff0c7224 */ /* 0x000fe400078e00ff */
[----:B------:R-:W-:-:S05]  /*01c0*/  IMAD.WIDE R8, R13, 0x4, R8 ;  /* 0x000000040d087825 */ /* 0x000fca00078e0208 */
[----:B------:R-:W5:Y:S01]  /*01d0*/  @!P0 LDG.E R12, desc[UR4][R8.64] ;  /* 0x00000004080c8981 */ /* 0x000f62000c1e1900 */
[----:B-1----:R-:W-:Y:S01]  /*01e0*/  IMAD.WIDE R2, R11, 0x4, R2 ;  /* 0x000000040b027825 */ /* 0x002fe200078e0202 */
[C---:B--2---:R-:W-:Y:S02]  /*01f0*/  FSETP.NAN.AND P1, PT, R15.reuse, R15, PT ;  /* 0x0000000f0f00720b */ /* 0x044fe40003f28000 */
[----:B---3--:R-:W-:-:S11]  /*0200*/  FSETP.GT.AND P0, PT, R15, R0, PT ;  /* 0x000000000f00720b */ /* 0x008fd60003f04000 */
[----:B------:R-:W-:-:S04]  /*0210*/  @!P1 FSEL R15, R15, R0, P0 ;  /* 0x000000000f0f9208 */ /* 0x000fc80000000000 */
[C---:B----4-:R-:W-:Y:S02]  /*0220*/  FSETP.GT.AND P0, PT, R15.reuse, R10, PT ;  /* 0x0000000a0f00720b */ /* 0x050fe40003f04000 */
[----:B------:R-:W-:-:S11]  /*0230*/  FSETP.NAN.AND P1, PT, R15, R15, PT ;  /* 0x0000000f0f00720b */ /* 0x000fd60003f28000 */
[----:B------:R-:W-:Y:S02]  /*0240*/  @!P0 FSEL R15, R15, R10, P1 ;  /* 0x0000000a0f0f8208 */ /* 0x000fe40000800000 */
[----:B------:R-:W-:Y:S02]  /*0250*/  LOP3.LUT P0, RZ, R14, 0x10, RZ, 0xc0, !PT ;  /* 0x000000100eff7812 */ /* 0x000fe4000780c0ff */
[----:B-----5:R-:W-:Y:S02]  /*0260*/  FSETP.GT.AND P1, PT, R15, R12, PT ;  /* 0x0000000c0f00720b */ /* 0x020fe40003f24000 */
[----:B------:R-:W-:Y:S02]  /*0270*/  ISETP.LT.AND P0, PT, R11, 0x10, !P0 ;  /* 0x000000100b00780c */ /* 0x000fe40004701270 */
[----:B------:R-:W-:-:S09]  /*0280*/  FSETP.NAN.AND P2, PT, R15, R15, PT ;  /* 0x0000000f0f00720b */ /* 0x000fd20003f48000 */
[----:B------:R-:W-:Y:S02]  /*0290*/  @!P1 SEL R15, R15, R12, P2 ;  /* 0x0000000c0f0f9207 */ /* 0x000fe40001000000 */
[----:B------:R-:W-:Y:S05]  /*02a0*/  @!P0 EXIT ;  /* 0x000000000000894d */ /* 0x000fea0003800000 */
[----:B------:R-:W-:Y:S01]  /*02b0*/  STG.E desc[UR4][R2.64], R15 ;  /* 0x0000000f02007986 */ /* 0x000fe2000c101904 */
[----:B------:R-:W-:Y:S05]  /*02c0*/  EXIT ;  /* 0x000000000000794d */ /* 0x000fea0003800000 */
.L_x_0:
[----:B------:R-:W-:-:S00]  /*02d0*/  BRA `(.L_x_0) ;  /* 0xfffffffc00fc7947 */ /* 0x000fc0000383ffff */
[----:B------:R-:W-:-:S00]  /*02e0*/  NOP ;  /* 0x0000000000007918 */ /* 0x000fc00000000000 */
        /* <DEDUP_REMOVED lines=9> */
.L_x_1:


//--------------------- .nv.constant0.triton_poi_fused_max_2 --------------------------
	.section	.nv.constant0.triton_poi_fused_max_2,"a",@progbits
	.sectionflags	@""
	.align	4
.nv.constant0.triton_poi_fused_max_2:
	.zero		548
